//
// Generated by NVIDIA NVVM Compiler
//
// Compiler Build ID: CL-36424714
// Cuda compilation tools, release 13.0, V13.0.88
// Based on NVVM 20.0.0
//

.version 9.0
.target sm_100
.address_size 64

	// .globl	_Z9saxpy_GPUifPfS_S_

.visible .entry _Z9saxpy_GPUifPfS_S_(
	.param .u32 _Z9saxpy_GPUifPfS_S__param_0,
	.param .f32 _Z9saxpy_GPUifPfS_S__param_1,
	.param .u64 .ptr .align 1 _Z9saxpy_GPUifPfS_S__param_2,
	.param .u64 .ptr .align 1 _Z9saxpy_GPUifPfS_S__param_3,
	.param .u64 .ptr .align 1 _Z9saxpy_GPUifPfS_S__param_4
)
{
	.reg .pred 	%p<2>;
	.reg .b32 	%r<6>;
	.reg .b32 	%f<5>;
	.reg .b64 	%rd<11>;

	ld.param.u32 	%r2, [_Z9saxpy_GPUifPfS_S__param_0];
	ld.param.f32 	%f1, [_Z9saxpy_GPUifPfS_S__param_1];
	ld.param.u64 	%rd1, [_Z9saxpy_GPUifPfS_S__param_2];
	ld.param.u64 	%rd2, [_Z9saxpy_GPUifPfS_S__param_3];
	ld.param.u64 	%rd3, [_Z9saxpy_GPUifPfS_S__param_4];
	mov.u32 	%r3, %ctaid.x;
	mov.u32 	%r4, %ntid.x;
	mov.u32 	%r5, %tid.x;
	mad.lo.s32 	%r1, %r3, %r4, %r5;
	setp.ge.s32 	%p1, %r1, %r2;
	@%p1 bra 	$L__BB0_2;
	cvta.to.global.u64 	%rd4, %rd1;
	cvta.to.global.u64 	%rd5, %rd2;
	cvta.to.global.u64 	%rd6, %rd3;
	mul.wide.s32 	%rd7, %r1, 4;
	add.s64 	%rd8, %rd4, %rd7;
	ld.global.f32 	%f2, [%rd8];
	add.s64 	%rd9, %rd5, %rd7;
	ld.global.f32 	%f3, [%rd9];
	fma.rn.f32 	%f4, %f1, %f2, %f3;
	add.s64 	%rd10, %rd6, %rd7;
	st.global.f32 	[%rd10], %f4;
$L__BB0_2:
	ret;

}


// ===== COMPILED SASS (sm_100) =====

	.target	sm_100

	.elftype	@"ET_EXEC"


//--------------------- .note.nv.tkinfo           --------------------------
	.section	.note.nv.tkinfo,"",@"SHT_NOTE"
	.sectionflags	@"SHF_NOTE_NV_TKINFO"
	.tkinfo
        /*0018*/ 	.word	0x00000002
        /*0030*/ 	.string	""
        /*0030*/ 	.string	"ptxas"
        /*0030*/ 	.string	"Cuda compilation tools, release 13.0, V13.0.88"
        /*0030*/ 	.string	"Build cuda_13.0.r13.0/compiler.36424714_0"
        /*0030*/ 	.string	"-arch sm_100 -m 64 "



//--------------------- .note.nv.cuinfo           --------------------------
	.section	.note.nv.cuinfo,"",@"SHT_NOTE"
	.sectionflags	@"SHF_NOTE_NV_CUINFO"
        /*0018*/ 	.short	0x0002
        /*001a*/ 	.short	0x0064
        /*001c*/ 	.short	0x0082
	.zero		2


//--------------------- .nv.info                  --------------------------
	.section	.nv.info,"",@"SHT_CUDA_INFO"
	.align	4


	//----- nvinfo : EIATTR_REGCOUNT
	.align		4
        /*0000*/ 	.byte	0x04, 0x2f
        /*0002*/ 	.short	(.L_1 - .L_0)
	.align		4
.L_0:
        /*0004*/ 	.word	index@(_Z9saxpy_GPUifPfS_S_)
        /*0008*/ 	.word	0x0000000c


	//----- nvinfo : EIATTR_FRAME_SIZE
	.align		4
.L_1:
        /*000c*/ 	.byte	0x04, 0x11
        /*000e*/ 	.short	(.L_3 - .L_2)
	.align		4
.L_2:
        /*0010*/ 	.word	index@(_Z9saxpy_GPUifPfS_S_)
        /*0014*/ 	.word	0x00000000


	//----- nvinfo : EIATTR_MIN_STACK_SIZE
	.align		4
.L_3:
        /*0018*/ 	.byte	0x04, 0x12
        /*001a*/ 	.short	(.L_5 - .L_4)
	.align		4
.L_4:
        /*001c*/ 	.word	index@(_Z9saxpy_GPUifPfS_S_)
        /*0020*/ 	.word	0x00000000
.L_5:


//--------------------- .nv.compat                --------------------------
	.section	.nv.compat,"",@"SHT_CUDA_COMPAT_INFO"
	.align	4
        /*0000*/ 	.byte	0x02, 0x09, 0x00, 0x00, 0x02, 0x02, 0x01, 0x00, 0x02, 0x05, 0x05, 0x00, 0x03, 0x07, 0x01, 0x01
        /*0010*/ 	.byte	0x02, 0x03, 0x00, 0x00, 0x02, 0x06, 0x01, 0x00, 0x04, 0x0b, 0x08, 0x00, 0x09, 0x00, 0x00, 0x00
        /*0020*/ 	.byte	0x00, 0x00, 0x00, 0x00


//--------------------- .nv.info._Z9saxpy_GPUifPfS_S_ --------------------------
	.section	.nv.info._Z9saxpy_GPUifPfS_S_,"",@"SHT_CUDA_INFO"
	.sectionflags	@""
	.align	4


	//----- nvinfo : EIATTR_CUDA_API_VERSION
	.align		4
        /*0000*/ 	.byte	0x04, 0x37
        /*0002*/ 	.short	(.L_7 - .L_6)
.L_6:
        /*0004*/ 	.word	0x00000082


	//----- nvinfo : EIATTR_KPARAM_INFO
	.align		4
.L_7:
        /*0008*/ 	.byte	0x04, 0x17
        /*000a*/ 	.short	(.L_9 - .L_8)
.L_8:
        /*000c*/ 	.word	0x00000000
        /*0010*/ 	.short	0x0004
        /*0012*/ 	.short	0x0018
        /*0014*/ 	.byte	0x00, 0xf5, 0x21, 0x00


	//----- nvinfo : EIATTR_KPARAM_INFO
	.align		4
.L_9:
        /*0018*/ 	.byte	0x04, 0x17
        /*001a*/ 	.short	(.L_11 - .L_10)
.L_10:
        /*001c*/ 	.word	0x00000000
        /*0020*/ 	.short	0x0003
        /*0022*/ 	.short	0x0010
        /*0024*/ 	.byte	0x00, 0xf5, 0x21, 0x00


	//----- nvinfo : EIATTR_KPARAM_INFO
	.align		4
.L_11:
        /*0028*/ 	.byte	0x04, 0x17
        /*002a*/ 	.short	(.L_13 - .L_12)
.L_12:
        /*002c*/ 	.word	0x00000000
        /*0030*/ 	.short	0x0002
        /*0032*/ 	.short	0x0008
        /*0034*/ 	.byte	0x00, 0xf5, 0x21, 0x00


	//----- nvinfo : EIATTR_KPARAM_INFO
	.align		4
.L_13:
        /*0038*/ 	.byte	0x04, 0x17
        /*003a*/ 	.short	(.L_15 - .L_14)
.L_14:
        /*003c*/ 	.word	0x00000000
        /*0040*/ 	.short	0x0001
        /*0042*/ 	.short	0x0004
        /*0044*/ 	.byte	0x00, 0xf0, 0x11, 0x00


	//----- nvinfo : EIATTR_KPARAM_INFO
	.align		4
.L_15:
        /*0048*/ 	.byte	0x04, 0x17
        /*004a*/ 	.short	(.L_17 - .L_16)
.L_16:
        /*004c*/ 	.word	0x00000000
        /*0050*/ 	.short	0x0000
        /*0052*/ 	.short	0x0000
        /*0054*/ 	.byte	0x00, 0xf0, 0x11, 0x00


	//----- nvinfo : EIATTR_SPARSE_MMA_MASK
	.align		4
.L_17:
        /*0058*/ 	.byte	0x03, 0x50
        /*005a*/ 	.short	0x0000


	//----- nvinfo : EIATTR_MAXREG_COUNT
	.align		4
        /*005c*/ 	.byte	0x03, 0x1b
        /*005e*/ 	.short	0x00ff


	//----- nvinfo : EIATTR_MERCURY_ISA_VERSION
	.align		4
        /*0060*/ 	.byte	0x03, 0x5f
        /*0062*/ 	.short	0x0101


	//----- nvinfo : EIATTR_VRC_CTA_INIT_COUNT
	.align		4
        /*0064*/ 	.byte	0x02, 0x4a
	.zero		1
	.zero		1


	//----- nvinfo : EIATTR_EXIT_INSTR_OFFSETS
	.align		4
        /*0068*/ 	.byte	0x04, 0x1c
        /*006a*/ 	.short	(.L_19 - .L_18)


	//   ....[0]....
.L_18:
        /*006c*/ 	.word	0x00000070


	//   ....[1]....
        /*0070*/ 	.word	0x00000140


	//----- nvinfo : EIATTR_CBANK_PARAM_SIZE
	.align		4
.L_19:
        /*0074*/ 	.byte	0x03, 0x19
        /*0076*/ 	.short	0x0020


	//----- nvinfo : EIATTR_PARAM_CBANK
	.align		4
        /*0078*/ 	.byte	0x04, 0x0a
        /*007a*/ 	.short	(.L_21 - .L_20)
	.align		4
.L_20:
        /*007c*/ 	.word	index@(.nv.constant0._Z9saxpy_GPUifPfS_S_)
        /*0080*/ 	.short	0x0380
        /*0082*/ 	.short	0x0020


	//----- nvinfo : EIATTR_SW_WAR
	.align		4
.L_21:
        /*0084*/ 	.byte	0x04, 0x36
        /*0086*/ 	.short	(.L_23 - .L_22)
.L_22:
        /*0088*/ 	.word	0x00000008
.L_23:


//--------------------- .nv.callgraph             --------------------------
	.section	.nv.callgraph,"",@"SHT_CUDA_CALLGRAPH"
	.align	4
	.sectionentsize	8
	.align		4
        /*0000*/ 	.word	0x00000000
	.align		4
        /*0004*/ 	.word	0xffffffff
	.align		4
        /*0008*/ 	.word	0x00000000
	.align		4
        /*000c*/ 	.word	0xfffffffe
	.align		4
        /*0010*/ 	.word	0x00000000
	.align		4
        /*0014*/ 	.word	0xfffffffd
	.align		4
        /*0018*/ 	.word	0x00000000
	.align		4
        /*001c*/ 	.word	0xfffffffc


//--------------------- .text._Z9saxpy_GPUifPfS_S_ --------------------------
	.section	.text._Z9saxpy_GPUifPfS_S_,"ax",@progbits
	.align	128
        .global         _Z9saxpy_GPUifPfS_S_
        .type           _Z9saxpy_GPUifPfS_S_,@function
        .size           _Z9saxpy_GPUifPfS_S_,(.L_x_1 - _Z9saxpy_GPUifPfS_S_)
        .other          _Z9saxpy_GPUifPfS_S_,@"STO_CUDA_ENTRY STV_DEFAULT"
_Z9saxpy_GPUifPfS_S_:
.text._Z9saxpy_GPUifPfS_S_:
[----:B------:R-:W-:Y:S01]  /*0000*/  LDC R1, c[0x0][0x37c] ;  /* 0x0000df00ff017b82 */ /* 0x000fe20000000800 */
[----:B------:R-:W0:Y:S07]  /*0010*/  S2R R0, SR_TID.X ;  /* 0x0000000000007919 */ /* 0x000e2e0000002100 */
[----:B------:R-:W0:Y:S01]  /*0020*/  S2UR UR4, SR_CTAID.X ;  /* 0x00000000000479c3 */ /* 0x000e220000002500 */
[----:B------:R-:W1:Y:S07]  /*0030*/  LDCU UR5, c[0x0][0x380] ;  /* 0x00007000ff0577ac */ /* 0x000e6e0008000800 */
[----:B------:R-:W0:Y:S02]  /*0040*/  LDC R9, c[0x0][0x360] ;  /* 0x0000d800ff097b82 */ /* 0x000e240000000800 */
[----:B0-----:R-:W-:-:S05]  /*0050*/  IMAD R9, R9, UR4, R0 ;  /* 0x0000000409097c24 */ /* 0x001fca000f8e0200 */
[----:B-1----:R-:W-:-:S13]  /*0060*/  ISETP.GE.AND P0, PT, R9, UR5, PT ;  /* 0x0000000509007c0c */ /* 0x002fda000bf06270 */
[----:B------:R-:W-:Y:S05]  /*0070*/  @P0 EXIT ;  /* 0x000000000000094d */ /* 0x000fea0003800000 */
[----:B------:R-:W0:Y:S01]  /*0080*/  LDC.64 R2, c[0x0][0x388] ;  /* 0x0000e200ff027b82 */ /* 0x000e220000000a00 */
[----:B------:R-:W1:Y:S01]  /*0090*/  LDCU.64 UR4, c[0x0][0x358] ;  /* 0x00006b00ff0477ac */ /* 0x000e620008000a00 */
[----:B------:R-:W2:Y:S06]  /*00a0*/  LDCU UR6, c[0x0][0x384] ;  /* 0x00007080ff0677ac */ /* 0x000eac0008000800 */
[----:B------:R-:W3:Y:S08]  /*00b0*/  LDC.64 R4, c[0x0][0x390] ;  /* 0x0000e400ff047b82 */ /* 0x000ef00000000a00 */
[----:B------:R-:W4:Y:S01]  /*00c0*/  LDC.64 R6, c[0x0][0x398] ;  /* 0x0000e600ff067b82 */ /* 0x000f220000000a00 */
[----:B0-----:R-:W-:-:S06]  /*00d0*/  IMAD.WIDE R2, R9, 0x4, R2 ;  /* 0x0000000409027825 */ /* 0x001fcc00078e0202 */
[----:B-1----:R-:W2:Y:S01]  /*00e0*/  LDG.E R2, desc[UR4][R2.64] ;  /* 0x0000000402027981 */ /* 0x002ea2000c1e1900 */
[----:B---3--:R-:W-:-:S06]  /*00f0*/  IMAD.WIDE R4, R9, 0x4, R4 ;  /* 0x0000000409047825 */ /* 0x008fcc00078e0204 */
[----:B------:R-:W2:Y:S01]  /*0100*/  LDG.E R5, desc[UR4][R4.64] ;  /* 0x0000000404057981 */ /* 0x000ea2000c1e1900 */
[----:B----4-:R-:W-:-:S04]  /*0110*/  IMAD.WIDE R6, R9, 0x4, R6 ;  /* 0x0000000409067825 */ /* 0x010fc800078e0206 */
[----:B--2---:R-:W-:-:S05]  /*0120*/  FFMA R9, R2, UR6, R5 ;  /* 0x0000000602097c23 */ /* 0x004fca0008000005 */
[----:B------:R-:W-:Y:S01]  /*0130*/  STG.E desc[UR4][R6.64], R9 ;  /* 0x0000000906007986 */ /* 0x000fe2000c101904 */
[----:B------:R-:W-:Y:S05]  /*0140*/  EXIT ;  /* 0x000000000000794d */ /* 0x000fea0003800000 */
.L_x_0:
[----:B------:R-:W-:-:S00]  /*0150*/  BRA `(.L_x_0) ;  /* 0xfffffffc00fc7947 */ /* 0x000fc0000383ffff */
[----:B------:R-:W-:-:S00]  /*0160*/  NOP ;  /* 0x0000000000007918 */ /* 0x000fc00000000000 */
        /* <DEDUP_REMOVED lines=9> */
.L_x_1:


//--------------------- .nv.shared.reserved.0     --------------------------
	.section	.nv.shared.reserved.0,"aw",@nobits
	.weak		__nv_reservedSMEM_offset_0_alias
	.size		__nv_reservedSMEM_offset_0_alias, 0, 64
	.other		__nv_reservedSMEM_offset_0_alias,@"STO_CUDA_RESERVED_SHARED STV_DEFAULT"
__nv_reservedSMEM_offset_0_alias:
	.zero		0
	.zero		64


//--------------------- .nv.constant0._Z9saxpy_GPUifPfS_S_ --------------------------
	.section	.nv.constant0._Z9saxpy_GPUifPfS_S_,"a",@progbits
	.sectionflags	@""
	.align	4
.nv.constant0._Z9saxpy_GPUifPfS_S_:
	.zero		928


//--------------------- SYMBOLS --------------------------

	.type		.nv.reservedSmem.offset0,@object
	.size		.nv.reservedSmem.offset0,0x4
